	.headerflags	@"EF_CUDA_TEXMODE_UNIFIED EF_CUDA_64BIT_ADDRESS EF_CUDA_ACCELERATORS EF_CUDA_SM90 EF_CUDA_VIRTUAL_SM(EF_CUDA_SM90)"
	.elftype	@"ET_EXEC"


//--------------------- .nv.info                  --------------------------
	.section	.nv.info,"",@"SHT_CUDA_INFO"
	.align	4


	//----- nvinfo : EIATTR_REGCOUNT
	.align		4
        /*0000*/ 	.byte	0x04, 0x2f
        /*0002*/ 	.short	(.L_3 - .L_2)
	.align		4
.L_2:
        /*0004*/ 	.word	index@(triton_poi_fused__native_batch_norm_legit_no_training_21)
        /*0008*/ 	.word	0x00000016


	//----- nvinfo : EIATTR_MIN_STACK_SIZE
	.align		4
.L_3:
        /*000c*/ 	.byte	0x04, 0x12
        /*000e*/ 	.short	(.L_5 - .L_4)
	.align		4
.L_4:
        /*0010*/ 	.word	index@(triton_poi_fused__native_batch_norm_legit_no_training_21)
        /*0014*/ 	.word	0x00000000


	//----- nvinfo : EIATTR_FRAME_SIZE
	.align		4
.L_5:
        /*0018*/ 	.byte	0x04, 0x11
        /*001a*/ 	.short	(.L_7 - .L_6)
	.align		4
.L_6:
        /*001c*/ 	.word	index@(triton_poi_fused__native_batch_norm_legit_no_training_21)
        /*0020*/ 	.word	0x00000000


	//----- nvinfo : EIATTR_MIN_STACK_SIZE
	.align		4
.L_7:
        /*0024*/ 	.byte	0x04, 0x12
        /*0026*/ 	.short	(.L_9 - .L_8)
	.align		4
.L_8:
        /*0028*/ 	.word	index@(triton_poi_fused__native_batch_norm_legit_no_training_21)
        /*002c*/ 	.word	0x00000000
.L_9:


//--------------------- .nv.info.triton_poi_fused__native_batch_norm_legit_no_training_21 --------------------------
	.section	.nv.info.triton_poi_fused__native_batch_norm_legit_no_training_21,"",@"SHT_CUDA_INFO"
	.sectionflags	@""
	.align	4


	//----- nvinfo : EIATTR_CUDA_API_VERSION
	.align		4
        /*0000*/ 	.byte	0x04, 0x37
        /*0002*/ 	.short	(.L_11 - .L_10)
.L_10:
        /*0004*/ 	.word	0x0000007c


	//----- nvinfo : EIATTR_KPARAM_INFO
	.align		4
.L_11:
        /*0008*/ 	.byte	0x04, 0x17
        /*000a*/ 	.short	(.L_13 - .L_12)
.L_12:
        /*000c*/ 	.word	0x00000000
        /*0010*/ 	.short	0x0006
        /*0012*/ 	.short	0x0030
        /*0014*/ 	.byte	0x00, 0xf0, 0x11, 0x00


	//----- nvinfo : EIATTR_KPARAM_INFO
	.align		4
.L_13:
        /*0018*/ 	.byte	0x04, 0x17
        /*001a*/ 	.short	(.L_15 - .L_14)
.L_14:
        /*001c*/ 	.word	0x00000000
        /*0020*/ 	.short	0x0005
        /*0022*/ 	.short	0x0028
        /*0024*/ 	.byte	0x00, 0xf4, 0x21, 0x00


	//----- nvinfo : EIATTR_KPARAM_INFO
	.align		4
.L_15:
        /*0028*/ 	.byte	0x04, 0x17
        /*002a*/ 	.short	(.L_17 - .L_16)
.L_16:
        /*002c*/ 	.word	0x00000000
        /*0030*/ 	.short	0x0004
        /*0032*/ 	.short	0x0020
        /*0034*/ 	.byte	0x00, 0xf4, 0x21, 0x00


	//----- nvinfo : EIATTR_KPARAM_INFO
	.align		4
.L_17:
        /*0038*/ 	.byte	0x04, 0x17
        /*003a*/ 	.short	(.L_19 - .L_18)
.L_18:
        /*003c*/ 	.word	0x00000000
        /*0040*/ 	.short	0x0003
        /*0042*/ 	.short	0x0018
        /*0044*/ 	.byte	0x00, 0xf4, 0x21, 0x00


	//----- nvinfo : EIATTR_KPARAM_INFO
	.align		4
.L_19:
        /*0048*/ 	.byte	0x04, 0x17
        /*004a*/ 	.short	(.L_21 - .L_20)
.L_20:
        /*004c*/ 	.word	0x00000000
        /*0050*/ 	.short	0x0002
        /*0052*/ 	.short	0x0010
        /*0054*/ 	.byte	0x00, 0xf4, 0x21, 0x00


	//----- nvinfo : EIATTR_KPARAM_INFO
	.align		4
.L_21:
        /*0058*/ 	.byte	0x04, 0x17
        /*005a*/ 	.short	(.L_23 - .L_22)
.L_22:
        /*005c*/ 	.word	0x00000000
        /*0060*/ 	.short	0x0001
        /*0062*/ 	.short	0x0008
        /*0064*/ 	.byte	0x00, 0xf4, 0x21, 0x00


	//----- nvinfo : EIATTR_KPARAM_INFO
	.align		4
.L_23:
        /*0068*/ 	.byte	0x04, 0x17
        /*006a*/ 	.short	(.L_25 - .L_24)
.L_24:
        /*006c*/ 	.word	0x00000000
        /*0070*/ 	.short	0x0000
        /*0072*/ 	.short	0x0000
        /*0074*/ 	.byte	0x00, 0xf4, 0x21, 0x00


	//----- nvinfo : EIATTR_SPARSE_MMA_MASK
	.align		4
.L_25:
        /*0078*/ 	.byte	0x03, 0x50
        /*007a*/ 	.short	0x0000


	//----- nvinfo : EIATTR_MAXREG_COUNT
	.align		4
        /*007c*/ 	.byte	0x03, 0x1b
        /*007e*/ 	.short	0x00ff


	//----- nvinfo : EIATTR_EXIT_INSTR_OFFSETS
	.align		4
        /*0080*/ 	.byte	0x04, 0x1c
        /*0082*/ 	.short	(.L_27 - .L_26)


	//   ....[0]....
.L_26:
        /*0084*/ 	.word	0x000003d0


	//   ....[1]....
        /*0088*/ 	.word	0x000003f0


	//----- nvinfo : EIATTR_REQNTID
	.align		4
.L_27:
        /*008c*/ 	.byte	0x04, 0x10
        /*008e*/ 	.short	(.L_29 - .L_28)
.L_28:
        /*0090*/ 	.word	0x00000080
        /*0094*/ 	.word	0x00000001
        /*0098*/ 	.word	0x00000001


	//----- nvinfo : EIATTR_CBANK_PARAM_SIZE
	.align		4
.L_29:
        /*009c*/ 	.byte	0x03, 0x19
        /*009e*/ 	.short	0x0034


	//----- nvinfo : EIATTR_PARAM_CBANK
	.align		4
        /*00a0*/ 	.byte	0x04, 0x0a
        /*00a2*/ 	.short	(.L_31 - .L_30)
	.align		4
.L_30:
        /*00a4*/ 	.word	index@(.nv.constant0.triton_poi_fused__native_batch_norm_legit_no_training_21)
        /*00a8*/ 	.short	0x0210
        /*00aa*/ 	.short	0x0034


	//----- nvinfo : EIATTR_SW_WAR
	.align		4
.L_31:
        /*00ac*/ 	.byte	0x04, 0x36
        /*00ae*/ 	.short	(.L_33 - .L_32)
.L_32:
        /*00b0*/ 	.word	0x00000008
.L_33:


//--------------------- .nv.callgraph             --------------------------
	.section	.nv.callgraph,"",@"SHT_CUDA_CALLGRAPH"
	.align	4
	.sectionentsize	8
	.align		4
        /*0000*/ 	.word	0x00000000
	.align		4
        /*0004*/ 	.word	0xffffffff
	.align		4
        /*0008*/ 	.word	0x00000000
	.align		4
        /*000c*/ 	.word	0xfffffffe
	.align		4
        /*0010*/ 	.word	0x00000000
	.align		4
        /*0014*/ 	.word	0xfffffffd
	.align		4
        /*0018*/ 	.word	0x00000000
	.align		4
        /*001c*/ 	.word	0xfffffffc


//--------------------- .nv.constant4             --------------------------
	.section	.nv.constant4,"a",@progbits
	.align	8
	.align		8
.nv.constant4:
        /*0000*/ 	.dword	_$_str
	.align		8
        /*0008*/ 	.dword	_$_str_$_2


//--------------------- .text.triton_poi_fused__native_batch_norm_legit_no_training_21 --------------------------
	.section	.text.triton_poi_fused__native_batch_norm_legit_no_training_21,"ax",@progbits
	.align	128
        .global         triton_poi_fused__native_batch_norm_legit_no_training_21
        .type           triton_poi_fused__native_batch_norm_legit_no_training_21,@function
        .size           triton_poi_fused__native_batch_norm_legit_no_training_21,(.L_x_1 - triton_poi_fused__native_batch_norm_legit_no_training_21)
        .other          triton_poi_fused__native_batch_norm_legit_no_training_21,@"STO_CUDA_ENTRY STV_DEFAULT"
triton_poi_fused__native_batch_norm_legit_no_training_21:
.text.triton_poi_fused__native_batch_norm_legit_no_training_21:
[----:B------:R-:W0:Y:S01]  /*0000*/  LDC R1, c[0x0][0x28] ;  /* 0x00000a00ff017b82 */ /* 0x000e220000000800 */
[----:B------:R-:W1:Y:S07]  /*0010*/  S2R R0, SR_TID.X ;  /* 0x0000000000007919 */ /* 0x000e6e0000002100 */
[----:B------:R-:W2:Y:S01]  /*0020*/  LDC.64 R8, c[0x0][0x220] ;  /* 0x00008800ff087b82 */ /* 0x000ea20000000a00 */
[----:B------:R-:W-:Y:S01]  /*0030*/  ULDC.64 UR4, c[0x0][0x208] ;  /* 0x0000820000047ab9 */ /* 0x000fe20000000a00 */
[----:B------:R-:W3:Y:S06]  /*0040*/  S2R R3, SR_CTAID.X ;  /* 0x0000000000037919 */ /* 0x000eec0000002500 */
[----:B------:R-:W4:Y:S08]  /*0050*/  LDC.64 R12, c[0x0][0x210] ;  /* 0x00008400ff0c7b82 */ /* 0x000f300000000a00 */
[----:B------:R-:W5:Y:S08]  /*0060*/  LDC.64 R14, c[0x0][0x218] ;  /* 0x00008600ff0e7b82 */ /* 0x000f700000000a00 */
[----:B------:R-:W5:Y:S01]  /*0070*/  LDC.64 R16, c[0x0][0x228] ;  /* 0x00008a00ff107b82 */ /* 0x000f620000000a00 */
[----:B-1----:R-:W-:-:S07]  /*0080*/  SHF.L.U32 R0, R0, 0x1, RZ ;  /* 0x0000000100007819 */ /* 0x002fce00000006ff */
[----:B------:R-:W1:Y:S01]  /*0090*/  LDC.64 R18, c[0x0][0x230] ;  /* 0x00008c00ff127b82 */ /* 0x000e620000000a00 */
[----:B------:R-:W-:-:S04]  /*00a0*/  LOP3.LUT R0, R0, 0xfe, RZ, 0xc0, !PT ;  /* 0x000000fe00007812 */ /* 0x000fc800078ec0ff */
[----:B---3--:R-:W-:-:S04]  /*00b0*/  LEA R0, R3, R0, 0x8 ;  /* 0x0000000003007211 */ /* 0x008fc800078e40ff */
[C---:B------:R-:W-:Y:S01]  /*00c0*/  ISETP.GE.AND P4, PT, R0.reuse, 0xa00, PT ;  /* 0x00000a000000780c */ /* 0x040fe20003f86270 */
[----:B------:R-:W-:-:S05]  /*00d0*/  IMAD.HI R2, R0, 0x66666667, RZ ;  /* 0x6666666700027827 */ /* 0x000fca00078e02ff */
[----:B------:R-:W-:-:S04]  /*00e0*/  SHF.R.U32.HI R3, RZ, 0x1f, R2 ;  /* 0x0000001fff037819 */ /* 0x000fc80000011602 */
[----:B------:R-:W-:-:S05]  /*00f0*/  LEA.HI.SX32 R3, R2, R3, 0x1a ;  /* 0x0000000302037211 */ /* 0x000fca00078fd2ff */
[----:B------:R-:W-:Y:S01]  /*0100*/  IMAD R11, R3, -0xa0, R0 ;  /* 0xffffff60030b7824 */ /* 0x000fe200078e0200 */
[----:B------:R-:W-:-:S03]  /*0110*/  CS2R R2, SRZ ;  /* 0x0000000000027805 */ /* 0x000fc6000001ff00 */
[----:B--2---:R-:W-:-:S05]  /*0120*/  IMAD.WIDE R8, R11, 0x4, R8 ;  /* 0x000000040b087825 */ /* 0x004fca00078e0208 */
[----:B------:R2:W3:Y:S01]  /*0130*/  @!P4 LDG.E.EL.64 R2, desc[UR4][R8.64] ;  /* 0x000000040802c981 */ /* 0x0004e2000c2e1b00 */
[----:B------:R-:W-:Y:S02]  /*0140*/  CS2R R4, SRZ ;  /* 0x0000000000047805 */ /* 0x000fe4000001ff00 */
[----:B------:R-:W-:Y:S01]  /*0150*/  CS2R R6, SRZ ;  /* 0x0000000000067805 */ /* 0x000fe2000001ff00 */
[----:B----4-:R-:W-:-:S04]  /*0160*/  IMAD.WIDE R12, R0, 0x4, R12 ;  /* 0x00000004000c7825 */ /* 0x010fc800078e020c */
[C---:B-----5:R-:W-:Y:S01]  /*0170*/  IMAD.WIDE R14, R11.reuse, 0x4, R14 ;  /* 0x000000040b0e7825 */ /* 0x060fe200078e020e */
[----:B------:R-:W4:Y:S04]  /*0180*/  @!P4 LDG.E.64 R4, desc[UR4][R12.64] ;  /* 0x000000040c04c981 */ /* 0x000f28000c1e1b00 */
[----:B------:R5:W4:Y:S01]  /*0190*/  @!P4 LDG.E.EL.64 R6, desc[UR4][R14.64] ;  /* 0x000000040e06c981 */ /* 0x000b22000c2e1b00 */
[----:B0-----:R-:W-:Y:S01]  /*01a0*/  IMAD.WIDE R16, R11, 0x4, R16 ;  /* 0x000000040b107825 */ /* 0x001fe200078e0210 */
[----:B--2---:R-:W-:-:S03]  /*01b0*/  CS2R R8, SRZ ;  /* 0x0000000000087805 */ /* 0x004fc6000001ff00 */
[----:B-1----:R-:W-:Y:S01]  /*01c0*/  IMAD.WIDE R18, R11, 0x4, R18 ;  /* 0x000000040b127825 */ /* 0x002fe200078e0212 */
[----:B------:R-:W-:-:S04]  /*01d0*/  CS2R R10, SRZ ;  /* 0x00000000000a7805 */ /* 0x000fc8000001ff00 */
[----:B------:R-:W2:Y:S04]  /*01e0*/  @!P4 LDG.E.EL.64 R8, desc[UR4][R18.64] ;  /* 0x000000041208c981 */ /* 0x000ea8000c2e1b00 */
[----:B------:R-:W2:Y:S01]  /*01f0*/  @!P4 LDG.E.EL.64 R10, desc[UR4][R16.64] ;  /* 0x00000004100ac981 */ /* 0x000ea2000c2e1b00 */
[----:B-----5:R-:W-:Y:S01]  /*0200*/  HFMA2.MMA R15, -RZ, RZ, 1.625, 0 ;  /* 0x3e800000ff0f7435 */ /* 0x020fe200000001ff */
[----:B---3--:R-:W-:Y:S01]  /*0210*/  FADD R2, R2, 9.9999997473787516356e-06 ;  /* 0x3727c5ac02027421 */ /* 0x008fe20000000000 */
[----:B------:R-:W-:-:S03]  /*0220*/  FADD R12, R3, 9.9999997473787516356e-06 ;  /* 0x3727c5ac030c7421 */ /* 0x000fc60000000000 */
[----:B------:R0:W1:Y:S08]  /*0230*/  MUFU.SQRT R13, R2 ;  /* 0x00000002000d7308 */ /* 0x0000700000002000 */
[----:B------:R-:W3:Y:S01]  /*0240*/  MUFU.SQRT R14, R12 ;  /* 0x0000000c000e7308 */ /* 0x000ee20000002000 */
[----:B0-----:R-:W0:Y:S01]  /*0250*/  LDC.64 R2, c[0x0][0x238] ;  /* 0x00008e00ff027b82 */ /* 0x001e220000000a00 */
[----:B-1----:R-:W-:-:S02]  /*0260*/  FSETP.GT.AND P0, PT, R13, 8.50705917302346158658e+37, PT ;  /* 0x7e8000000d00780b */ /* 0x002fc40003f04000 */
[----:B------:R-:W-:Y:S02]  /*0270*/  FSETP.GEU.AND P2, PT, R13, 1.175494350822287508e-38, PT ;  /* 0x008000000d00780b */ /* 0x000fe40003f4e000 */
[C---:B---3--:R-:W-:Y:S02]  /*0280*/  FSETP.GT.AND P1, PT, R14.reuse, 8.50705917302346158658e+37, PT ;  /* 0x7e8000000e00780b */ /* 0x048fe40003f24000 */
[----:B------:R-:W-:-:S07]  /*0290*/  FSETP.GEU.AND P3, PT, R14, 1.175494350822287508e-38, PT ;  /* 0x008000000e00780b */ /* 0x000fce0003f6e000 */
[----:B------:R-:W-:-:S04]  /*02a0*/  @P0 FMUL R13, R13, 0.25 ;  /* 0x3e8000000d0d0820 */ /* 0x000fc80000400000 */
[----:B------:R-:W-:Y:S01]  /*02b0*/  @!P2 FMUL R13, R13, 16777216 ;  /* 0x4b8000000d0da820 */ /* 0x000fe20000400000 */
[----:B------:R-:W-:-:S04]  /*02c0*/  @P1 FMUL R14, R14, 0.25 ;  /* 0x3e8000000e0e1820 */ /* 0x000fc80000400000 */
[----:B------:R-:W-:Y:S01]  /*02d0*/  @!P3 FMUL R14, R14, 16777216 ;  /* 0x4b8000000e0eb820 */ /* 0x000fe20000400000 */
[----:B------:R-:W1:Y:S01]  /*02e0*/  MUFU.RCP R13, R13 ;  /* 0x0000000d000d7308 */ /* 0x000e620000001000 */
[----:B------:R-:W-:-:S07]  /*02f0*/  FSEL R12, R15, 1, P0 ;  /* 0x3f8000000f0c7808 */ /* 0x000fce0000000000 */
[----:B------:R-:W3:Y:S01]  /*0300*/  MUFU.RCP R14, R14 ;  /* 0x0000000e000e7308 */ /* 0x000ee20000001000 */
[----:B------:R-:W-:Y:S01]  /*0310*/  FSEL R15, R15, 1, P1 ;  /* 0x3f8000000f0f7808 */ /* 0x000fe20000800000 */
[----:B------:R-:W-:Y:S01]  /*0320*/  @!P2 FMUL R12, R12, 16777216 ;  /* 0x4b8000000c0ca820 */ /* 0x000fe20000400000 */
[----:B----4-:R-:W-:-:S03]  /*0330*/  FADD R4, -R6, R4 ;  /* 0x0000000406047221 */ /* 0x010fc60000000100 */
[----:B------:R-:W-:Y:S01]  /*0340*/  @!P3 FMUL R15, R15, 16777216 ;  /* 0x4b8000000f0fb820 */ /* 0x000fe20000400000 */
[----:B------:R-:W-:Y:S01]  /*0350*/  FADD R5, -R7, R5 ;  /* 0x0000000507057221 */ /* 0x000fe20000000100 */
[----:B-1----:R-:W-:Y:S02]  /*0360*/  FMUL R13, R13, R12 ;  /* 0x0000000c0d0d7220 */ /* 0x002fe40000400000 */
[----:B---3--:R-:W-:Y:S02]  /*0370*/  FMUL R6, R14, R15 ;  /* 0x0000000f0e067220 */ /* 0x008fe40000400000 */
[----:B------:R-:W-:Y:S02]  /*0380*/  FMUL R13, R4, R13 ;  /* 0x0000000d040d7220 */ /* 0x000fe40000400000 */
[----:B------:R-:W-:Y:S01]  /*0390*/  FMUL R6, R5, R6 ;  /* 0x0000000605067220 */ /* 0x000fe20000400000 */
[----:B0-----:R-:W-:-:S04]  /*03a0*/  IMAD.WIDE R2, R0, 0x4, R2 ;  /* 0x0000000400027825 */ /* 0x001fc800078e0202 */
[----:B--2---:R-:W-:Y:S01]  /*03b0*/  FFMA R8, R13, R10, R8 ;  /* 0x0000000a0d087223 */ /* 0x004fe20000000008 */
[----:B------:R-:W-:Y:S01]  /*03c0*/  FFMA R9, R6, R11, R9 ;  /* 0x0000000b06097223 */ /* 0x000fe20000000009 */
[----:B------:R-:W-:Y:S06]  /*03d0*/  @P4 EXIT ;  /* 0x000000000000494d */ /* 0x000fec0003800000 */
[----:B------:R-:W-:Y:S01]  /*03e0*/  STG.E.64 desc[UR4][R2.64], R8 ;  /* 0x0000000802007986 */ /* 0x000fe2000c101b04 */
[----:B------:R-:W-:Y:S05]  /*03f0*/  EXIT ;  /* 0x000000000000794d */ /* 0x000fea0003800000 */
.L_x_0:
[----:B------:R-:W-:-:S00]  /*0400*/  BRA `(.L_x_0) ;  /* 0xfffffffc00fc7947 */ /* 0x000fc0000383ffff */
[----:B------:R-:W-:-:S00]  /*0410*/  NOP ;  /* 0x0000000000007918 */ /* 0x000fc00000000000 */
        /* <DEDUP_REMOVED lines=14> */
.L_x_1:


//--------------------- .nv.global.init           --------------------------
	.section	.nv.global.init,"aw",@progbits
.nv.global.init:
	.type		_$_str,@object
	.size		_$_str,(_$_str_$_2 - _$_str)
_$_str:
        /*0000*/ 	.byte	0x5f, 0x5f, 0x43, 0x55, 0x44, 0x41, 0x5f, 0x46, 0x54, 0x5a, 0x00
	.type		_$_str_$_2,@object
	.size		_$_str_$_2,(.L_1 - _$_str_$_2)
_$_str_$_2:
        /*000b*/ 	.byte	0x5f, 0x5f, 0x43, 0x55, 0x44, 0x41, 0x5f, 0x50, 0x52, 0x45, 0x43, 0x5f, 0x53, 0x51, 0x52, 0x54
        /*001b*/ 	.byte	0x00
.L_1:


//--------------------- .nv.constant0.triton_poi_fused__native_batch_norm_legit_no_training_21 --------------------------
	.section	.nv.constant0.triton_poi_fused__native_batch_norm_legit_no_training_21,"a",@progbits
	.sectionflags	@""
	.align	4
.nv.constant0.triton_poi_fused__native_batch_norm_legit_no_training_21:
	.zero		580
